//
// Generated by NVIDIA NVVM Compiler
//
// Compiler Build ID: CL-36424714
// Cuda compilation tools, release 13.0, V13.0.88
// Based on NVVM 20.0.0
//

.version 9.0
.target sm_100
.address_size 64

	// .globl	_Z6GPUaddPiii

.visible .entry _Z6GPUaddPiii(
	.param .u64 .ptr .align 1 _Z6GPUaddPiii_param_0,
	.param .u32 _Z6GPUaddPiii_param_1,
	.param .u32 _Z6GPUaddPiii_param_2
)
{
	.reg .pred 	%p<6>;
	.reg .b32 	%r<39>;
	.reg .b64 	%rd<8>;

	ld.param.u64 	%rd3, [_Z6GPUaddPiii_param_0];
	ld.param.u32 	%r16, [_Z6GPUaddPiii_param_1];
	ld.param.u32 	%r15, [_Z6GPUaddPiii_param_2];
	cvta.to.global.u64 	%rd1, %rd3;
	mov.u32 	%r17, %nctaid.x;
	mov.u32 	%r18, %ntid.x;
	mul.lo.s32 	%r19, %r17, %r18;
	div.s32 	%r1, %r16, %r19;
	mov.u32 	%r20, %ctaid.x;
	mov.u32 	%r21, %tid.x;
	mad.lo.s32 	%r22, %r18, %r20, %r21;
	mul.lo.s32 	%r36, %r1, %r22;
	setp.lt.s32 	%p1, %r1, 1;
	@%p1 bra 	$L__BB0_7;
	and.b32  	%r3, %r1, 3;
	setp.lt.u32 	%p2, %r1, 4;
	@%p2 bra 	$L__BB0_4;
	add.s64 	%rd2, %rd1, 8;
	and.b32  	%r23, %r1, 2147483644;
	neg.s32 	%r34, %r23;
$L__BB0_3:
	mul.wide.s32 	%rd4, %r36, 4;
	add.s64 	%rd5, %rd2, %rd4;
	ld.global.u32 	%r24, [%rd5+-8];
	add.s32 	%r25, %r24, %r15;
	st.global.u32 	[%rd5+-8], %r25;
	ld.global.u32 	%r26, [%rd5+-4];
	add.s32 	%r27, %r26, %r15;
	st.global.u32 	[%rd5+-4], %r27;
	ld.global.u32 	%r28, [%rd5];
	add.s32 	%r29, %r28, %r15;
	st.global.u32 	[%rd5], %r29;
	add.s32 	%r36, %r36, 4;
	ld.global.u32 	%r30, [%rd5+4];
	add.s32 	%r31, %r30, %r15;
	st.global.u32 	[%rd5+4], %r31;
	add.s32 	%r34, %r34, 4;
	setp.ne.s32 	%p3, %r34, 0;
	@%p3 bra 	$L__BB0_3;
$L__BB0_4:
	setp.eq.s32 	%p4, %r3, 0;
	@%p4 bra 	$L__BB0_7;
	neg.s32 	%r37, %r3;
$L__BB0_6:
	.pragma "nounroll";
	mul.wide.s32 	%rd6, %r36, 4;
	add.s64 	%rd7, %rd1, %rd6;
	add.s32 	%r36, %r36, 1;
	ld.global.u32 	%r32, [%rd7];
	add.s32 	%r33, %r32, %r15;
	st.global.u32 	[%rd7], %r33;
	add.s32 	%r37, %r37, 1;
	setp.ne.s32 	%p5, %r37, 0;
	@%p5 bra 	$L__BB0_6;
$L__BB0_7:
	ret;

}


// ===== COMPILED SASS (sm_100) =====

	.target	sm_100

	.elftype	@"ET_EXEC"


//--------------------- .note.nv.tkinfo           --------------------------
	.section	.note.nv.tkinfo,"",@"SHT_NOTE"
	.sectionflags	@"SHF_NOTE_NV_TKINFO"
	.tkinfo
        /*0018*/ 	.word	0x00000002
        /*0030*/ 	.string	""
        /*0030*/ 	.string	"ptxas"
        /*0030*/ 	.string	"Cuda compilation tools, release 13.0, V13.0.88"
        /*0030*/ 	.string	"Build cuda_13.0.r13.0/compiler.36424714_0"
        /*0030*/ 	.string	"-arch sm_100 -m 64 "



//--------------------- .note.nv.cuinfo           --------------------------
	.section	.note.nv.cuinfo,"",@"SHT_NOTE"
	.sectionflags	@"SHF_NOTE_NV_CUINFO"
        /*0018*/ 	.short	0x0002
        /*001a*/ 	.short	0x0064
        /*001c*/ 	.short	0x0082
	.zero		2


//--------------------- .nv.info                  --------------------------
	.section	.nv.info,"",@"SHT_CUDA_INFO"
	.align	4


	//----- nvinfo : EIATTR_REGCOUNT
	.align		4
        /*0000*/ 	.byte	0x04, 0x2f
        /*0002*/ 	.short	(.L_1 - .L_0)
	.align		4
.L_0:
        /*0004*/ 	.word	index@(_Z6GPUaddPiii)
        /*0008*/ 	.word	0x0000001c


	//----- nvinfo : EIATTR_FRAME_SIZE
	.align		4
.L_1:
        /*000c*/ 	.byte	0x04, 0x11
        /*000e*/ 	.short	(.L_3 - .L_2)
	.align		4
.L_2:
        /*0010*/ 	.word	index@(_Z6GPUaddPiii)
        /*0014*/ 	.word	0x00000000


	//----- nvinfo : EIATTR_MIN_STACK_SIZE
	.align		4
.L_3:
        /*0018*/ 	.byte	0x04, 0x12
        /*001a*/ 	.short	(.L_5 - .L_4)
	.align		4
.L_4:
        /*001c*/ 	.word	index@(_Z6GPUaddPiii)
        /*0020*/ 	.word	0x00000000
.L_5:


//--------------------- .nv.compat                --------------------------
	.section	.nv.compat,"",@"SHT_CUDA_COMPAT_INFO"
	.align	4
        /*0000*/ 	.byte	0x02, 0x09, 0x00, 0x00, 0x02, 0x02, 0x01, 0x00, 0x02, 0x05, 0x05, 0x00, 0x03, 0x07, 0x01, 0x01
        /*0010*/ 	.byte	0x02, 0x03, 0x00, 0x00, 0x02, 0x06, 0x01, 0x00, 0x04, 0x0b, 0x08, 0x00, 0x09, 0x00, 0x00, 0x00
        /*0020*/ 	.byte	0x00, 0x00, 0x00, 0x00


//--------------------- .nv.info._Z6GPUaddPiii    --------------------------
	.section	.nv.info._Z6GPUaddPiii,"",@"SHT_CUDA_INFO"
	.sectionflags	@""
	.align	4


	//----- nvinfo : EIATTR_CUDA_API_VERSION
	.align		4
        /*0000*/ 	.byte	0x04, 0x37
        /*0002*/ 	.short	(.L_7 - .L_6)
.L_6:
        /*0004*/ 	.word	0x00000082


	//----- nvinfo : EIATTR_KPARAM_INFO
	.align		4
.L_7:
        /*0008*/ 	.byte	0x04, 0x17
        /*000a*/ 	.short	(.L_9 - .L_8)
.L_8:
        /*000c*/ 	.word	0x00000000
        /*0010*/ 	.short	0x0002
        /*0012*/ 	.short	0x000c
        /*0014*/ 	.byte	0x00, 0xf0, 0x11, 0x00


	//----- nvinfo : EIATTR_KPARAM_INFO
	.align		4
.L_9:
        /*0018*/ 	.byte	0x04, 0x17
        /*001a*/ 	.short	(.L_11 - .L_10)
.L_10:
        /*001c*/ 	.word	0x00000000
        /*0020*/ 	.short	0x0001
        /*0022*/ 	.short	0x0008
        /*0024*/ 	.byte	0x00, 0xf0, 0x11, 0x00


	//----- nvinfo : EIATTR_KPARAM_INFO
	.align		4
.L_11:
        /*0028*/ 	.byte	0x04, 0x17
        /*002a*/ 	.short	(.L_13 - .L_12)
.L_12:
        /*002c*/ 	.word	0x00000000
        /*0030*/ 	.short	0x0000
        /*0032*/ 	.short	0x0000
        /*0034*/ 	.byte	0x00, 0xf5, 0x21, 0x00


	//----- nvinfo : EIATTR_SPARSE_MMA_MASK
	.align		4
.L_13:
        /*0038*/ 	.byte	0x03, 0x50
        /*003a*/ 	.short	0x0000


	//----- nvinfo : EIATTR_MAXREG_COUNT
	.align		4
        /*003c*/ 	.byte	0x03, 0x1b
        /*003e*/ 	.short	0x00ff


	//----- nvinfo : EIATTR_MERCURY_ISA_VERSION
	.align		4
        /*0040*/ 	.byte	0x03, 0x5f
        /*0042*/ 	.short	0x0101


	//----- nvinfo : EIATTR_VRC_CTA_INIT_COUNT
	.align		4
        /*0044*/ 	.byte	0x02, 0x4a
	.zero		1
	.zero		1


	//----- nvinfo : EIATTR_EXIT_INSTR_OFFSETS
	.align		4
        /*0048*/ 	.byte	0x04, 0x1c
        /*004a*/ 	.short	(.L_15 - .L_14)


	//   ....[0]....
.L_14:
        /*004c*/ 	.word	0x00000210


	//   ....[1]....
        /*0050*/ 	.word	0x00000a90


	//   ....[2]....
        /*0054*/ 	.word	0x00000b50


	//----- nvinfo : EIATTR_CBANK_PARAM_SIZE
	.align		4
.L_15:
        /*0058*/ 	.byte	0x03, 0x19
        /*005a*/ 	.short	0x0010


	//----- nvinfo : EIATTR_PARAM_CBANK
	.align		4
        /*005c*/ 	.byte	0x04, 0x0a
        /*005e*/ 	.short	(.L_17 - .L_16)
	.align		4
.L_16:
        /*0060*/ 	.word	index@(.nv.constant0._Z6GPUaddPiii)
        /*0064*/ 	.short	0x0380
        /*0066*/ 	.short	0x0010


	//----- nvinfo : EIATTR_SW_WAR
	.align		4
.L_17:
        /*0068*/ 	.byte	0x04, 0x36
        /*006a*/ 	.short	(.L_19 - .L_18)
.L_18:
        /*006c*/ 	.word	0x00000008
.L_19:


//--------------------- .nv.callgraph             --------------------------
	.section	.nv.callgraph,"",@"SHT_CUDA_CALLGRAPH"
	.align	4
	.sectionentsize	8
	.align		4
        /*0000*/ 	.word	0x00000000
	.align		4
        /*0004*/ 	.word	0xffffffff
	.align		4
        /*0008*/ 	.word	0x00000000
	.align		4
        /*000c*/ 	.word	0xfffffffe
	.align		4
        /*0010*/ 	.word	0x00000000
	.align		4
        /*0014*/ 	.word	0xfffffffd
	.align		4
        /*0018*/ 	.word	0x00000000
	.align		4
        /*001c*/ 	.word	0xfffffffc


//--------------------- .text._Z6GPUaddPiii       --------------------------
	.section	.text._Z6GPUaddPiii,"ax",@progbits
	.align	128
        .global         _Z6GPUaddPiii
        .type           _Z6GPUaddPiii,@function
        .size           _Z6GPUaddPiii,(.L_x_7 - _Z6GPUaddPiii)
        .other          _Z6GPUaddPiii,@"STO_CUDA_ENTRY STV_DEFAULT"
_Z6GPUaddPiii:
.text._Z6GPUaddPiii:
[----:B------:R-:W-:Y:S01]  /*0000*/  LDC R1, c[0x0][0x37c] ;  /* 0x0000df00ff017b82 */ /* 0x000fe20000000800 */
[----:B------:R-:W0:Y:S07]  /*0010*/  LDCU UR4, c[0x0][0x370] ;  /* 0x00006e00ff0477ac */ /* 0x000e2e0008000800 */
[----:B------:R-:W0:Y:S08]  /*0020*/  LDC R5, c[0x0][0x360] ;  /* 0x0000d800ff057b82 */ /* 0x000e300000000800 */
[----:B------:R-:W1:Y:S01]  /*0030*/  LDC R11, c[0x0][0x388] ;  /* 0x0000e200ff0b7b82 */ /* 0x000e620000000800 */
[----:B0-----:R-:W-:-:S07]  /*0040*/  IMAD R0, R5, UR4, RZ ;  /* 0x0000000405007c24 */ /* 0x001fce000f8e02ff */
[----:B------:R-:W0:Y:S01]  /*0050*/  S2UR UR4, SR_CTAID.X ;  /* 0x00000000000479c3 */ /* 0x000e220000002500 */
[-C--:B------:R-:W-:Y:S02]  /*0060*/  IABS R7, R0.reuse ;  /* 0x0000000000077213 */ /* 0x080fe40000000000 */
[----:B------:R-:W-:Y:S02]  /*0070*/  IABS R10, R0 ;  /* 0x00000000000a7213 */ /* 0x000fe40000000000 */
[----:B------:R-:W2:Y:S01]  /*0080*/  I2F.RP R4, R7 ;  /* 0x0000000700047306 */ /* 0x000ea20000209400 */
[----:B-1----:R-:W-:-:S07]  /*0090*/  IABS R8, R11 ;  /* 0x0000000b00087213 */ /* 0x002fce0000000000 */
[----:B--2---:R-:W1:Y:S02]  /*00a0*/  MUFU.RCP R4, R4 ;  /* 0x0000000400047308 */ /* 0x004e640000001000 */
[----:B-1----:R-:W-:Y:S02]  /*00b0*/  VIADD R2, R4, 0xffffffe ;  /* 0x0ffffffe04027836 */ /* 0x002fe40000000000 */
[----:B------:R-:W-:-:S04]  /*00c0*/  IMAD.MOV R4, RZ, RZ, -R10 ;  /* 0x000000ffff047224 */ /* 0x000fc800078e0a0a */
[----:B------:R1:W2:Y:S02]  /*00d0*/  F2I.FTZ.U32.TRUNC.NTZ R3, R2 ;  /* 0x0000000200037305 */ /* 0x0002a4000021f000 */
[----:B-1----:R-:W-:Y:S02]  /*00e0*/  IMAD.MOV.U32 R2, RZ, RZ, RZ ;  /* 0x000000ffff027224 */ /* 0x002fe400078e00ff */
[----:B--2---:R-:W-:-:S04]  /*00f0*/  IMAD.MOV R6, RZ, RZ, -R3 ;  /* 0x000000ffff067224 */ /* 0x004fc800078e0a03 */
[----:B------:R-:W-:Y:S01]  /*0100*/  IMAD R9, R6, R7, RZ ;  /* 0x0000000706097224 */ /* 0x000fe200078e02ff */
[----:B------:R-:W-:-:S03]  /*0110*/  MOV R6, R8 ;  /* 0x0000000800067202 */ /* 0x000fc60000000f00 */
[----:B------:R-:W-:-:S06]  /*0120*/  IMAD.HI.U32 R3, R3, R9, R2 ;  /* 0x0000000903037227 */ /* 0x000fcc00078e0002 */
[----:B------:R-:W-:-:S04]  /*0130*/  IMAD.HI.U32 R3, R3, R6, RZ ;  /* 0x0000000603037227 */ /* 0x000fc800078e00ff */
[----:B------:R-:W-:-:S05]  /*0140*/  IMAD R2, R3, R4, R6 ;  /* 0x0000000403027224 */ /* 0x000fca00078e0206 */
[----:B------:R-:W-:-:S13]  /*0150*/  ISETP.GT.U32.AND P2, PT, R7, R2, PT ;  /* 0x000000020700720c */ /* 0x000fda0003f44070 */
[-C--:B------:R-:W-:Y:S01]  /*0160*/  @!P2 IADD3 R2, PT, PT, R2, -R7.reuse, RZ ;  /* 0x800000070202a210 */ /* 0x080fe20007ffe0ff */
[----:B------:R-:W-:Y:S01]  /*0170*/  @!P2 VIADD R3, R3, 0x1 ;  /* 0x000000010303a836 */ /* 0x000fe20000000000 */
[----:B------:R-:W-:Y:S02]  /*0180*/  ISETP.NE.AND P2, PT, R0, RZ, PT ;  /* 0x000000ff0000720c */ /* 0x000fe40003f45270 */
[----:B------:R-:W-:Y:S02]  /*0190*/  ISETP.GE.U32.AND P0, PT, R2, R7, PT ;  /* 0x000000070200720c */ /* 0x000fe40003f06070 */
[----:B------:R-:W-:-:S04]  /*01a0*/  LOP3.LUT R2, R0, R11, RZ, 0x3c, !PT ;  /* 0x0000000b00027212 */ /* 0x000fc800078e3cff */
[----:B------:R-:W-:Y:S02]  /*01b0*/  ISETP.GE.AND P1, PT, R2, RZ, PT ;  /* 0x000000ff0200720c */ /* 0x000fe40003f26270 */
[----:B------:R-:W1:Y:S05]  /*01c0*/  S2R R2, SR_TID.X ;  /* 0x0000000000027919 */ /* 0x000e6a0000002100 */
[----:B------:R-:W-:-:S06]  /*01d0*/  @P0 VIADD R3, R3, 0x1 ;  /* 0x0000000103030836 */ /* 0x000fcc0000000000 */
[----:B------:R-:W-:Y:S02]  /*01e0*/  @!P1 IADD3 R3, PT, PT, -R3, RZ, RZ ;  /* 0x000000ff03039210 */ /* 0x000fe40007ffe1ff */
[----:B------:R-:W-:-:S04]  /*01f0*/  @!P2 LOP3.LUT R3, RZ, R0, RZ, 0x33, !PT ;  /* 0x00000000ff03a212 */ /* 0x000fc800078e33ff */
[----:B------:R-:W-:-:S13]  /*0200*/  ISETP.GE.AND P0, PT, R3, 0x1, PT ;  /* 0x000000010300780c */ /* 0x000fda0003f06270 */
[----:B0-----:R-:W-:Y:S05]  /*0210*/  @!P0 EXIT ;  /* 0x000000000000894d */ /* 0x001fea0003800000 */
[----:B------:R-:W-:Y:S01]  /*0220*/  ISETP.GE.U32.AND P0, PT, R3, 0x4, PT ;  /* 0x000000040300780c */ /* 0x000fe20003f06070 */
[----:B-1----:R-:W-:Y:S01]  /*0230*/  IMAD R5, R5, UR4, R2 ;  /* 0x0000000405057c24 */ /* 0x002fe2000f8e0202 */
[----:B------:R-:W0:Y:S01]  /*0240*/  LDCU.64 UR6, c[0x0][0x358] ;  /* 0x00006b00ff0677ac */ /* 0x000e220008000a00 */
[C---:B------:R-:W-:Y:S02]  /*0250*/  LOP3.LUT R0, R3.reuse, 0x3, RZ, 0xc0, !PT ;  /* 0x0000000303007812 */ /* 0x040fe400078ec0ff */
[----:B------:R-:W-:-:S08]  /*0260*/  IMAD R5, R3, R5, RZ ;  /* 0x0000000503057224 */ /* 0x000fd000078e02ff */
[----:B------:R-:W-:Y:S05]  /*0270*/  @!P0 BRA `(.L_x_0) ;  /* 0x0000000800008947 */ /* 0x000fea0003800000 */
[----:B------:R-:W1:Y:S01]  /*0280*/  LDCU.64 UR4, c[0x0][0x380] ;  /* 0x00007000ff0477ac */ /* 0x000e620008000a00 */
[----:B------:R-:W-:Y:S01]  /*0290*/  LOP3.LUT R4, R3, 0x7ffffffc, RZ, 0xc0, !PT ;  /* 0x7ffffffc03047812 */ /* 0x000fe200078ec0ff */
[----:B------:R-:W2:Y:S04]  /*02a0*/  LDCU UR8, c[0x0][0x38c] ;  /* 0x00007180ff0877ac */ /* 0x000ea80008000800 */
[----:B------:R-:W-:-:S05]  /*02b0*/  IMAD.MOV R4, RZ, RZ, -R4 ;  /* 0x000000ffff047224 */ /* 0x000fca00078e0a04 */
[----:B------:R-:W-:Y:S01]  /*02c0*/  ISETP.GE.AND P0, PT, R4, RZ, PT ;  /* 0x000000ff0400720c */ /* 0x000fe20003f06270 */
[----:B-1----:R-:W-:-:S04]  /*02d0*/  UIADD3 UR4, UP0, UPT, UR4, 0x8, URZ ;  /* 0x0000000804047890 */ /* 0x002fc8000ff1e0ff */
[----:B------:R-:W-:Y:S02]  /*02e0*/  UIADD3.X UR5, UPT, UPT, URZ, UR5, URZ, UP0, !UPT ;  /* 0x00000005ff057290 */ /* 0x000fe400087fe4ff */
[----:B------:R-:W-:-:S04]  /*02f0*/  IMAD.U32 R2, RZ, RZ, UR4 ;  /* 0x00000004ff027e24 */ /* 0x000fc8000f8e00ff */
[----:B------:R-:W-:Y:S02]  /*0300*/  MOV R3, UR5 ;  /* 0x0000000500037c02 */ /* 0x000fe40008000f00 */
[----:B--2---:R-:W-:Y:S05]  /*0310*/  @P0 BRA `(.L_x_1) ;  /* 0x0000000400940947 */ /* 0x004fea0003800000 */
[----:B------:R-:W-:Y:S01]  /*0320*/  IMAD.MOV R6, RZ, RZ, -R4 ;  /* 0x000000ffff067224 */ /* 0x000fe200078e0a04 */
[----:B------:R-:W-:-:S04]  /*0330*/  PLOP3.LUT P0, PT, PT, PT, PT, 0x80, 0x8 ;  /* 0x000000000008781c */ /* 0x000fc80003f0f070 */
[----:B------:R-:W-:-:S13]  /*0340*/  ISETP.GT.AND P1, PT, R6, 0xc, PT ;  /* 0x0000000c0600780c */ /* 0x000fda0003f24270 */
[----:B------:R-:W-:Y:S05]  /*0350*/  @!P1 BRA `(.L_x_2) ;  /* 0x0000000000f49947 */ /* 0x000fea0003800000 */
[----:B------:R-:W-:Y:S01]  /*0360*/  PLOP3.LUT P0, PT, PT, PT, PT, 0x8, 0x80 ;  /* 0x000000000080781c */ /* 0x000fe20003f0e170 */
[----:B------:R-:W1:-:S12]  /*0370*/  LDCU UR4, c[0x0][0x38c] ;  /* 0x00007180ff0477ac */ /* 0x000e580008000800 */
.L_x_3:
[----:B---3--:R-:W-:-:S05]  /*0380*/  IMAD.WIDE R6, R5, 0x4, R2 ;  /* 0x0000000405067825 */ /* 0x008fca00078e0202 */
[----:B0-----:R-:W1:Y:S04]  /*0390*/  LDG.E R8, desc[UR6][R6.64+-0x8] ;  /* 0xfffff80606087981 */ /* 0x001e68000c1e1900 */
[----:B------:R-:W2:Y:S04]  /*03a0*/  LDG.E R9, desc[UR6][R6.64+-0x4] ;  /* 0xfffffc0606097981 */ /* 0x000ea8000c1e1900 */
[----:B------:R-:W3:Y:S04]  /*03b0*/  LDG.E R10, desc[UR6][R6.64] ;  /* 0x00000006060a7981 */ /* 0x000ee8000c1e1900 */
[----:B------:R-:W4:Y:S01]  /*03c0*/  LDG.E R12, desc[UR6][R6.64+0x4] ;  /* 0x00000406060c7981 */ /* 0x000f22000c1e1900 */
[----:B------:R-:W-:Y:S01]  /*03d0*/  VIADD R17, R5, 0x4 ;  /* 0x0000000405117836 */ /* 0x000fe20000000000 */
[----:B-1----:R-:W-:Y:S01]  /*03e0*/  IADD3 R11, PT, PT, R8, UR4, RZ ;  /* 0x00000004080b7c10 */ /* 0x002fe2000fffe0ff */
[----:B--2---:R-:W-:-:S04]  /*03f0*/  VIADD R13, R9, UR4 ;  /* 0x00000004090d7c36 */ /* 0x004fc80008000000 */
[----:B------:R0:W-:Y:S01]  /*0400*/  STG.E desc[UR6][R6.64+-0x8], R11 ;  /* 0xfffff80b06007986 */ /* 0x0001e2000c101906 */
[----:B------:R-:W-:-:S03]  /*0410*/  IMAD.WIDE R8, R17, 0x4, R2 ;  /* 0x0000000411087825 */ /* 0x000fc600078e0202 */
[----:B------:R1:W-:Y:S01]  /*0420*/  STG.E desc[UR6][R6.64+-0x4], R13 ;  /* 0xfffffc0d06007986 */ /* 0x0003e2000c101906 */
[----:B---3--:R-:W-:Y:S01]  /*0430*/  VIADD R15, R10, UR4 ;  /* 0x000000040a0f7c36 */ /* 0x008fe20008000000 */
[----:B----4-:R-:W-:-:S04]  /*0440*/  IADD3 R19, PT, PT, R12, UR4, RZ ;  /* 0x000000040c137c10 */ /* 0x010fc8000fffe0ff */
[----:B------:R-:W-:Y:S04]  /*0450*/  STG.E desc[UR6][R6.64], R15 ;  /* 0x0000000f06007986 */ /* 0x000fe8000c101906 */
[----:B------:R2:W-:Y:S04]  /*0460*/  STG.E desc[UR6][R6.64+0x4], R19 ;  /* 0x0000041306007986 */ /* 0x0005e8000c101906 */
[----:B------:R-:W3:Y:S04]  /*0470*/  LDG.E R10, desc[UR6][R8.64+-0x8] ;  /* 0xfffff806080a7981 */ /* 0x000ee8000c1e1900 */
[----:B------:R-:W4:Y:S04]  /*0480*/  LDG.E R12, desc[UR6][R8.64+-0x4] ;  /* 0xfffffc06080c7981 */ /* 0x000f28000c1e1900 */
[----:B------:R-:W5:Y:S04]  /*0490*/  LDG.E R14, desc[UR6][R8.64] ;  /* 0x00000006080e7981 */ /* 0x000f68000c1e1900 */
[----:B------:R-:W1:Y:S01]  /*04a0*/  LDG.E R16, desc[UR6][R8.64+0x4] ;  /* 0x0000040608107981 */ /* 0x000e62000c1e1900 */
[----:B------:R-:W-:Y:S01]  /*04b0*/  VIADD R25, R5, 0x8 ;  /* 0x0000000805197836 */ /* 0x000fe20000000000 */
[----:B---3--:R-:W-:-:S03]  /*04c0*/  IADD3 R17, PT, PT, R10, UR4, RZ ;  /* 0x000000040a117c10 */ /* 0x008fc6000fffe0ff */
[----:B0-----:R-:W-:-:S04]  /*04d0*/  IMAD.WIDE R10, R25, 0x4, R2 ;  /* 0x00000004190a7825 */ /* 0x001fc800078e0202 */
[----:B----4-:R-:W-:Y:S01]  /*04e0*/  VIADD R21, R12, UR4 ;  /* 0x000000040c157c36 */ /* 0x010fe20008000000 */
[----:B------:R0:W-:Y:S01]  /*04f0*/  STG.E desc[UR6][R8.64+-0x8], R17 ;  /* 0xfffff81108007986 */ /* 0x0001e2000c101906 */
[----:B-----5:R-:W-:-:S03]  /*0500*/  IADD3 R23, PT, PT, R14, UR4, RZ ;  /* 0x000000040e177c10 */ /* 0x020fc6000fffe0ff */
[----:B------:R3:W-:Y:S01]  /*0510*/  STG.E desc[UR6][R8.64+-0x4], R21 ;  /* 0xfffffc1508007986 */ /* 0x0007e2000c101906 */
[----:B-1----:R-:W-:-:S03]  /*0520*/  VIADD R13, R16, UR4 ;  /* 0x00000004100d7c36 */ /* 0x002fc60008000000 */
[----:B------:R-:W-:Y:S04]  /*0530*/  STG.E desc[UR6][R8.64], R23 ;  /* 0x0000001708007986 */ /* 0x000fe8000c101906 */
[----:B------:R1:W-:Y:S04]  /*0540*/  STG.E desc[UR6][R8.64+0x4], R13 ;  /* 0x0000040d08007986 */ /* 0x0003e8000c101906 */
[----:B--2---:R-:W2:Y:S04]  /*0550*/  LDG.E R6, desc[UR6][R10.64+-0x8] ;  /* 0xfffff8060a067981 */ /* 0x004ea8000c1e1900 */
[----:B------:R-:W4:Y:S04]  /*0560*/  LDG.E R7, desc[UR6][R10.64+-0x4] ;  /* 0xfffffc060a077981 */ /* 0x000f28000c1e1900 */
[----:B------:R-:W0:Y:S04]  /*0570*/  LDG.E R12, desc[UR6][R10.64] ;  /* 0x000000060a0c7981 */ /* 0x000e28000c1e1900 */
[----:B------:R-:W3:Y:S01]  /*0580*/  LDG.E R14, desc[UR6][R10.64+0x4] ;  /* 0x000004060a0e7981 */ /* 0x000ee2000c1e1900 */
[----:B------:R-:W-:Y:S01]  /*0590*/  IADD3 R25, PT, PT, R5, 0xc, RZ ;  /* 0x0000000c05197810 */ /* 0x000fe20007ffe0ff */
[----:B--2---:R-:W-:Y:S01]  /*05a0*/  VIADD R15, R6, UR4 ;  /* 0x00000004060f7c36 */ /* 0x004fe20008000000 */
[----:B----4-:R-:W-:-:S03]  /*05b0*/  IADD3 R19, PT, PT, R7, UR4, RZ ;  /* 0x0000000407137c10 */ /* 0x010fc6000fffe0ff */
[----:B------:R-:W-:Y:S01]  /*05c0*/  IMAD.WIDE R6, R25, 0x4, R2 ;  /* 0x0000000419067825 */ /* 0x000fe200078e0202 */
[----:B------:R2:W-:Y:S03]  /*05d0*/  STG.E desc[UR6][R10.64+-0x8], R15 ;  /* 0xfffff80f0a007986 */ /* 0x0005e6000c101906 */
[----:B0-----:R-:W-:Y:S01]  /*05e0*/  VIADD R17, R12, UR4 ;  /* 0x000000040c117c36 */ /* 0x001fe20008000000 */
[----:B------:R4:W-:Y:S01]  /*05f0*/  STG.E desc[UR6][R10.64+-0x4], R19 ;  /* 0xfffffc130a007986 */ /* 0x0009e2000c101906 */
[----:B---3--:R-:W-:-:S03]  /*0600*/  IADD3 R21, PT, PT, R14, UR4, RZ ;  /* 0x000000040e157c10 */ /* 0x008fc6000fffe0ff */
[----:B------:R4:W-:Y:S04]  /*0610*/  STG.E desc[UR6][R10.64], R17 ;  /* 0x000000110a007986 */ /* 0x0009e8000c101906 */
[----:B------:R4:W-:Y:S04]  /*0620*/  STG.E desc[UR6][R10.64+0x4], R21 ;  /* 0x000004150a007986 */ /* 0x0009e8000c101906 */
[----:B-1----:R-:W3:Y:S04]  /*0630*/  LDG.E R8, desc[UR6][R6.64+-0x8] ;  /* 0xfffff80606087981 */ /* 0x002ee8000c1e1900 */
[----:B------:R-:W5:Y:S04]  /*0640*/  LDG.E R12, desc[UR6][R6.64+-0x4] ;  /* 0xfffffc06060c7981 */ /* 0x000f68000c1e1900 */
[----:B------:R-:W2:Y:S04]  /*0650*/  LDG.E R14, desc[UR6][R6.64] ;  /* 0x00000006060e7981 */ /* 0x000ea8000c1e1900 */
[----:B------:R-:W4:Y:S01]  /*0660*/  LDG.E R16, desc[UR6][R6.64+0x4] ;  /* 0x0000040606107981 */ /* 0x000f22000c1e1900 */
[----:B------:R-:W-:Y:S01]  /*0670*/  VIADD R4, R4, 0x10 ;  /* 0x0000001004047836 */ /* 0x000fe20000000000 */
[----:B------:R-:W-:-:S04]  /*0680*/  IADD3 R5, PT, PT, R5, 0x10, RZ ;  /* 0x0000001005057810 */ /* 0x000fc80007ffe0ff */
[----:B------:R-:W-:Y:S01]  /*0690*/  ISETP.GE.AND P1, PT, R4, -0xc, PT ;  /* 0xfffffff40400780c */ /* 0x000fe20003f26270 */
[----:B---3--:R-:W-:Y:S01]  /*06a0*/  VIADD R9, R8, UR4 ;  /* 0x0000000408097c36 */ /* 0x008fe20008000000 */
[----:B-----5:R-:W-:-:S04]  /*06b0*/  IADD3 R13, PT, PT, R12, UR4, RZ ;  /* 0x000000040c0d7c10 */ /* 0x020fc8000fffe0ff */
[----:B------:R3:W-:Y:S01]  /*06c0*/  STG.E desc[UR6][R6.64+-0x8], R9 ;  /* 0xfffff80906007986 */ /* 0x0007e2000c101906 */
[----:B--2---:R-:W-:-:S03]  /*06d0*/  VIADD R23, R14, UR4 ;  /* 0x000000040e177c36 */ /* 0x004fc60008000000 */
[----:B------:R3:W-:Y:S01]  /*06e0*/  STG.E desc[UR6][R6.64+-0x4], R13 ;  /* 0xfffffc0d06007986 */ /* 0x0007e2000c101906 */
[----:B----4-:R-:W-:-:S03]  /*06f0*/  IADD3 R15, PT, PT, R16, UR4, RZ ;  /* 0x00000004100f7c10 */ /* 0x010fc6000fffe0ff */
[----:B------:R3:W-:Y:S04]  /*0700*/  STG.E desc[UR6][R6.64], R23 ;  /* 0x0000001706007986 */ /* 0x0007e8000c101906 */
[----:B------:R3:W-:Y:S01]  /*0710*/  STG.E desc[UR6][R6.64+0x4], R15 ;  /* 0x0000040f06007986 */ /* 0x0007e2000c101906 */
[----:B------:R-:W-:Y:S05]  /*0720*/  @!P1 BRA `(.L_x_3) ;  /* 0xfffffffc00149947 */ /* 0x000fea000383ffff */
.L_x_2:
[----:B---3--:R-:W-:-:S05]  /*0730*/  IMAD.MOV R6, RZ, RZ, -R4 ;  /* 0x000000ffff067224 */ /* 0x008fca00078e0a04 */
[----:B------:R-:W-:-:S13]  /*0740*/  ISETP.GT.AND P1, PT, R6, 0x4, PT ;  /* 0x000000040600780c */ /* 0x000fda0003f24270 */
[----:B------:R-:W-:Y:S05]  /*0750*/  @!P1 BRA `(.L_x_4) ;  /* 0x00000000007c9947 */ /* 0x000fea0003800000 */
[C---:B------:R-:W-:Y:S01]  /*0760*/  IMAD.WIDE R6, R5.reuse, 0x4, R2 ;  /* 0x0000000405067825 */ /* 0x040fe200078e0202 */
[----:B------:R-:W1:Y:S04]  /*0770*/  LDCU UR4, c[0x0][0x38c] ;  /* 0x00007180ff0477ac */ /* 0x000e680008000800 */
[----:B0-----:R-:W1:Y:S04]  /*0780*/  LDG.E R8, desc[UR6][R6.64+-0x8] ;  /* 0xfffff80606087981 */ /* 0x001e68000c1e1900 */
[----:B------:R-:W2:Y:S04]  /*0790*/  LDG.E R9, desc[UR6][R6.64+-0x4] ;  /* 0xfffffc0606097981 */ /* 0x000ea8000c1e1900 */
[----:B------:R-:W3:Y:S04]  /*07a0*/  LDG.E R10, desc[UR6][R6.64] ;  /* 0x00000006060a7981 */ /* 0x000ee8000c1e1900 */
[----:B------:R-:W4:Y:S01]  /*07b0*/  LDG.E R12, desc[UR6][R6.64+0x4] ;  /* 0x00000406060c7981 */ /* 0x000f22000c1e1900 */
[----:B------:R-:W-:Y:S01]  /*07c0*/  IADD3 R17, PT, PT, R5, 0x4, RZ ;  /* 0x0000000405117810 */ /* 0x000fe20007ffe0ff */
[----:B-1----:R-:W-:Y:S01]  /*07d0*/  VIADD R11, R8, UR4 ;  /* 0x00000004080b7c36 */ /* 0x002fe20008000000 */
[----:B--2---:R-:W-:-:S03]  /*07e0*/  IADD3 R13, PT, PT, R9, UR4, RZ ;  /* 0x00000004090d7c10 */ /* 0x004fc6000fffe0ff */
[----:B------:R-:W-:Y:S01]  /*07f0*/  IMAD.WIDE R8, R17, 0x4, R2 ;  /* 0x0000000411087825 */ /* 0x000fe200078e0202 */
[----:B------:R0:W-:Y:S03]  /*0800*/  STG.E desc[UR6][R6.64+-0x8], R11 ;  /* 0xfffff80b06007986 */ /* 0x0001e6000c101906 */
[----:B---3--:R-:W-:Y:S01]  /*0810*/  VIADD R15, R10, UR4 ;  /* 0x000000040a0f7c36 */ /* 0x008fe20008000000 */
[----:B------:R1:W-:Y:S01]  /*0820*/  STG.E desc[UR6][R6.64+-0x4], R13 ;  /* 0xfffffc0d06007986 */ /* 0x0003e2000c101906 */
[----:B----4-:R-:W-:-:S03]  /*0830*/  IADD3 R19, PT, PT, R12, UR4, RZ ;  /* 0x000000040c137c10 */ /* 0x010fc6000fffe0ff */
[----:B------:R1:W-:Y:S04]  /*0840*/  STG.E desc[UR6][R6.64], R15 ;  /* 0x0000000f06007986 */ /* 0x0003e8000c101906 */
[----:B------:R1:W-:Y:S04]  /*0850*/  STG.E desc[UR6][R6.64+0x4], R19 ;  /* 0x0000041306007986 */ /* 0x0003e8000c101906 */
[----:B------:R-:W2:Y:S04]  /*0860*/  LDG.E R10, desc[UR6][R8.64+-0x8] ;  /* 0xfffff806080a7981 */ /* 0x000ea8000c1e1900 */
[----:B------:R-:W3:Y:S04]  /*0870*/  LDG.E R12, desc[UR6][R8.64+-0x4] ;  /* 0xfffffc06080c7981 */ /* 0x000ee8000c1e1900 */
[----:B------:R-:W4:Y:S04]  /*0880*/  LDG.E R14, desc[UR6][R8.64] ;  /* 0x00000006080e7981 */ /* 0x000f28000c1e1900 */
[----:B------:R-:W0:Y:S01]  /*0890*/  LDG.E R16, desc[UR6][R8.64+0x4] ;  /* 0x0000040608107981 */ /* 0x000e22000c1e1900 */
[----:B------:R-:W-:Y:S01]  /*08a0*/  PLOP3.LUT P0, PT, PT, PT, PT, 0x8, 0x80 ;  /* 0x000000000080781c */ /* 0x000fe20003f0e170 */
[----:B------:R-:W-:Y:S01]  /*08b0*/  VIADD R4, R4, 0x8 ;  /* 0x0000000804047836 */ /* 0x000fe20000000000 */
[----:B------:R-:W-:Y:S01]  /*08c0*/  IADD3 R5, PT, PT, R5, 0x8, RZ ;  /* 0x0000000805057810 */ /* 0x000fe20007ffe0ff */
[----:B--2---:R-:W-:Y:S01]  /*08d0*/  VIADD R17, R10, UR4 ;  /* 0x000000040a117c36 */ /* 0x004fe20008000000 */
[----:B---3--:R-:W-:-:S04]  /*08e0*/  IADD3 R21, PT, PT, R12, UR4, RZ ;  /* 0x000000040c157c10 */ /* 0x008fc8000fffe0ff */
[----:B------:R1:W-:Y:S01]  /*08f0*/  STG.E desc[UR6][R8.64+-0x8], R17 ;  /* 0xfffff81108007986 */ /* 0x0003e2000c101906 */
[----:B----4-:R-:W-:-:S03]  /*0900*/  VIADD R23, R14, UR4 ;  /* 0x000000040e177c36 */ /* 0x010fc60008000000 */
[----:B------:R1:W-:Y:S01]  /*0910*/  STG.E desc[UR6][R8.64+-0x4], R21 ;  /* 0xfffffc1508007986 */ /* 0x0003e2000c101906 */
[----:B0-----:R-:W-:-:S03]  /*0920*/  IADD3 R11, PT, PT, R16, UR4, RZ ;  /* 0x00000004100b7c10 */ /* 0x001fc6000fffe0ff */
[----:B------:R1:W-:Y:S04]  /*0930*/  STG.E desc[UR6][R8.64], R23 ;  /* 0x0000001708007986 */ /* 0x0003e8000c101906 */
[----:B------:R1:W-:Y:S02]  /*0940*/  STG.E desc[UR6][R8.64+0x4], R11 ;  /* 0x0000040b08007986 */ /* 0x0003e4000c101906 */
.L_x_4:
[----:B------:R-:W-:-:S13]  /*0950*/  ISETP.NE.OR P0, PT, R4, RZ, P0 ;  /* 0x000000ff0400720c */ /* 0x000fda0000705670 */
[----:B------:R-:W-:Y:S05]  /*0960*/  @!P0 BRA `(.L_x_0) ;  /* 0x0000000000448947 */ /* 0x000fea0003800000 */
.L_x_1:
[----:B-12---:R-:W-:-:S05]  /*0970*/  IMAD.WIDE R6, R5, 0x4, R2 ;  /* 0x0000000405067825 */ /* 0x006fca00078e0202 */
[----:B0-----:R-:W2:Y:S04]  /*0980*/  LDG.E R8, desc[UR6][R6.64+-0x8] ;  /* 0xfffff80606087981 */ /* 0x001ea8000c1e1900 */
[----:B------:R-:W3:Y:S04]  /*0990*/  LDG.E R10, desc[UR6][R6.64+-0x4] ;  /* 0xfffffc06060a7981 */ /* 0x000ee8000c1e1900 */
[----:B------:R-:W4:Y:S04]  /*09a0*/  LDG.E R12, desc[UR6][R6.64] ;  /* 0x00000006060c7981 */ /* 0x000f28000c1e1900 */
[----:B------:R-:W5:Y:S01]  /*09b0*/  LDG.E R14, desc[UR6][R6.64+0x4] ;  /* 0x00000406060e7981 */ /* 0x000f62000c1e1900 */
[----:B------:R-:W-:Y:S01]  /*09c0*/  VIADD R4, R4, 0x4 ;  /* 0x0000000404047836 */ /* 0x000fe20000000000 */
[----:B------:R-:W-:-:S04]  /*09d0*/  IADD3 R5, PT, PT, R5, 0x4, RZ ;  /* 0x0000000405057810 */ /* 0x000fc80007ffe0ff */
[----:B------:R-:W-:Y:S01]  /*09e0*/  ISETP.NE.AND P0, PT, R4, RZ, PT ;  /* 0x000000ff0400720c */ /* 0x000fe20003f05270 */
[----:B--2---:R-:W-:Y:S01]  /*09f0*/  VIADD R9, R8, UR8 ;  /* 0x0000000808097c36 */ /* 0x004fe20008000000 */
[----:B---3--:R-:W-:-:S04]  /*0a00*/  IADD3 R11, PT, PT, R10, UR8, RZ ;  /* 0x000000080a0b7c10 */ /* 0x008fc8000fffe0ff */
[----:B------:R2:W-:Y:S01]  /*0a10*/  STG.E desc[UR6][R6.64+-0x8], R9 ;  /* 0xfffff80906007986 */ /* 0x0005e2000c101906 */
[----:B----4-:R-:W-:-:S03]  /*0a20*/  VIADD R13, R12, UR8 ;  /* 0x000000080c0d7c36 */ /* 0x010fc60008000000 */
[----:B------:R2:W-:Y:S01]  /*0a30*/  STG.E desc[UR6][R6.64+-0x4], R11 ;  /* 0xfffffc0b06007986 */ /* 0x0005e2000c101906 */
[----:B-----5:R-:W-:-:S03]  /*0a40*/  IADD3 R15, PT, PT, R14, UR8, RZ ;  /* 0x000000080e0f7c10 */ /* 0x020fc6000fffe0ff */
[----:B------:R2:W-:Y:S04]  /*0a50*/  STG.E desc[UR6][R6.64], R13 ;  /* 0x0000000d06007986 */ /* 0x0005e8000c101906 */
[----:B------:R2:W-:Y:S01]  /*0a60*/  STG.E desc[UR6][R6.64+0x4], R15 ;  /* 0x0000040f06007986 */ /* 0x0005e2000c101906 */
[----:B------:R-:W-:Y:S05]  /*0a70*/  @P0 BRA `(.L_x_1) ;  /* 0xfffffffc00bc0947 */ /* 0x000fea000383ffff */
.L_x_0:
[----:B------:R-:W-:-:S13]  /*0a80*/  ISETP.NE.AND P0, PT, R0, RZ, PT ;  /* 0x000000ff0000720c */ /* 0x000fda0003f05270 */
[----:B0-----:R-:W-:Y:S05]  /*0a90*/  @!P0 EXIT ;  /* 0x000000000000894d */ /* 0x001fea0003800000 */
[----:B-12---:R-:W0:Y:S01]  /*0aa0*/  LDC.64 R6, c[0x0][0x380] ;  /* 0x0000e000ff067b82 */ /* 0x006e220000000a00 */
[----:B------:R-:W-:Y:S01]  /*0ab0*/  IMAD.MOV R0, RZ, RZ, -R0 ;  /* 0x000000ffff007224 */ /* 0x000fe200078e0a00 */
[----:B------:R-:W1:Y:S06]  /*0ac0*/  LDCU UR4, c[0x0][0x38c] ;  /* 0x00007180ff0477ac */ /* 0x000e6c0008000800 */
.L_x_5:
[----:B0-2---:R-:W-:-:S05]  /*0ad0*/  IMAD.WIDE R2, R5, 0x4, R6 ;  /* 0x0000000405027825 */ /* 0x005fca00078e0206 */
[----:B------:R-:W1:Y:S01]  /*0ae0*/  LDG.E R4, desc[UR6][R2.64] ;  /* 0x0000000602047981 */ /* 0x000e62000c1e1900 */
[----:B------:R-:W-:Y:S01]  /*0af0*/  VIADD R0, R0, 0x1 ;  /* 0x0000000100007836 */ /* 0x000fe20000000000 */
[----:B------:R-:W-:-:S04]  /*0b00*/  IADD3 R5, PT, PT, R5, 0x1, RZ ;  /* 0x0000000105057810 */ /* 0x000fc80007ffe0ff */
[----:B------:R-:W-:Y:S02]  /*0b10*/  ISETP.NE.AND P0, PT, R0, RZ, PT ;  /* 0x000000ff0000720c */ /* 0x000fe40003f05270 */
[----:B-1----:R-:W-:-:S05]  /*0b20*/  IADD3 R9, PT, PT, R4, UR4, RZ ;  /* 0x0000000404097c10 */ /* 0x002fca000fffe0ff */
[----:B------:R2:W-:Y:S06]  /*0b30*/  STG.E desc[UR6][R2.64], R9 ;  /* 0x0000000902007986 */ /* 0x0005ec000c101906 */
[----:B------:R-:W-:Y:S05]  /*0b40*/  @P0 BRA `(.L_x_5) ;  /* 0xfffffffc00e00947 */ /* 0x000fea000383ffff */
[----:B------:R-:W-:Y:S05]  /*0b50*/  EXIT ;  /* 0x000000000000794d */ /* 0x000fea0003800000 */
.L_x_6:
[----:B------:R-:W-:-:S00]  /*0b60*/  BRA `(.L_x_6) ;  /* 0xfffffffc00fc7947 */ /* 0x000fc0000383ffff */
[----:B------:R-:W-:-:S00]  /*0b70*/  NOP ;  /* 0x0000000000007918 */ /* 0x000fc00000000000 */
        /* <DEDUP_REMOVED lines=8> */
.L_x_7:


//--------------------- .nv.shared.reserved.0     --------------------------
	.section	.nv.shared.reserved.0,"aw",@nobits
	.weak		__nv_reservedSMEM_offset_0_alias
	.size		__nv_reservedSMEM_offset_0_alias, 0, 64
	.other		__nv_reservedSMEM_offset_0_alias,@"STO_CUDA_RESERVED_SHARED STV_DEFAULT"
__nv_reservedSMEM_offset_0_alias:
	.zero		0
	.zero		64


//--------------------- .nv.constant0._Z6GPUaddPiii --------------------------
	.section	.nv.constant0._Z6GPUaddPiii,"a",@progbits
	.sectionflags	@""
	.align	4
.nv.constant0._Z6GPUaddPiii:
	.zero		912


//--------------------- SYMBOLS --------------------------

	.type		.nv.reservedSmem.offset0,@object
	.size		.nv.reservedSmem.offset0,0x4
